//
// Generated by NVIDIA NVVM Compiler
//
// Compiler Build ID: CL-36424714
// Cuda compilation tools, release 13.0, V13.0.88
// Based on NVVM 20.0.0
//

.version 9.0
.target sm_100
.address_size 64

	// .globl	_Z13reduce_kernelPKfPfm
.extern .shared .align 16 .b8 sdata[];

.visible .entry _Z13reduce_kernelPKfPfm(
	.param .u64 .ptr .align 1 _Z13reduce_kernelPKfPfm_param_0,
	.param .u64 .ptr .align 1 _Z13reduce_kernelPKfPfm_param_1,
	.param .u64 _Z13reduce_kernelPKfPfm_param_2
)
{
	.reg .pred 	%p<7>;
	.reg .b32 	%r<17>;
	.reg .b32 	%f<14>;
	.reg .b64 	%rd<14>;

	ld.param.u64 	%rd6, [_Z13reduce_kernelPKfPfm_param_0];
	ld.param.u64 	%rd4, [_Z13reduce_kernelPKfPfm_param_1];
	ld.param.u64 	%rd5, [_Z13reduce_kernelPKfPfm_param_2];
	cvta.to.global.u64 	%rd1, %rd6;
	mov.u32 	%r1, %tid.x;
	mov.u32 	%r2, %ctaid.x;
	mov.u32 	%r16, %ntid.x;
	mul.lo.s32 	%r7, %r16, %r2;
	shl.b32 	%r8, %r7, 1;
	add.s32 	%r9, %r8, %r1;
	cvt.u64.u32 	%rd2, %r9;
	setp.le.u64 	%p1, %rd5, %rd2;
	mov.f32 	%f13, 0f00000000;
	@%p1 bra 	$L__BB0_2;
	shl.b64 	%rd7, %rd2, 2;
	add.s64 	%rd8, %rd1, %rd7;
	ld.global.f32 	%f6, [%rd8];
	add.f32 	%f13, %f6, 0f00000000;
$L__BB0_2:
	cvt.u32.u64 	%r10, %rd2;
	add.s32 	%r11, %r10, %r16;
	cvt.u64.u32 	%rd3, %r11;
	setp.le.u64 	%p2, %rd5, %rd3;
	@%p2 bra 	$L__BB0_4;
	shl.b64 	%rd9, %rd3, 2;
	add.s64 	%rd10, %rd1, %rd9;
	ld.global.f32 	%f7, [%rd10];
	add.f32 	%f13, %f13, %f7;
$L__BB0_4:
	shl.b32 	%r12, %r1, 2;
	mov.u32 	%r13, sdata;
	add.s32 	%r4, %r13, %r12;
	st.shared.f32 	[%r4], %f13;
	bar.sync 	0;
	setp.lt.u32 	%p3, %r16, 2;
	@%p3 bra 	$L__BB0_8;
$L__BB0_5:
	shr.u32 	%r6, %r16, 1;
	setp.ge.u32 	%p4, %r1, %r6;
	@%p4 bra 	$L__BB0_7;
	shl.b32 	%r14, %r6, 2;
	add.s32 	%r15, %r4, %r14;
	ld.shared.f32 	%f8, [%r15];
	ld.shared.f32 	%f9, [%r4];
	add.f32 	%f10, %f8, %f9;
	st.shared.f32 	[%r4], %f10;
$L__BB0_7:
	bar.sync 	0;
	setp.gt.u32 	%p5, %r16, 3;
	mov.u32 	%r16, %r6;
	@%p5 bra 	$L__BB0_5;
$L__BB0_8:
	setp.ne.s32 	%p6, %r1, 0;
	@%p6 bra 	$L__BB0_10;
	ld.shared.f32 	%f11, [sdata];
	cvta.to.global.u64 	%rd11, %rd4;
	mul.wide.u32 	%rd12, %r2, 4;
	add.s64 	%rd13, %rd11, %rd12;
	st.global.f32 	[%rd13], %f11;
$L__BB0_10:
	ret;

}
	// .globl	_Z19final_reduce_kernelPKfPfm
.visible .entry _Z19final_reduce_kernelPKfPfm(
	.param .u64 .ptr .align 1 _Z19final_reduce_kernelPKfPfm_param_0,
	.param .u64 .ptr .align 1 _Z19final_reduce_kernelPKfPfm_param_1,
	.param .u64 _Z19final_reduce_kernelPKfPfm_param_2
)
{
	.reg .pred 	%p<6>;
	.reg .b32 	%r<14>;
	.reg .b32 	%f<6>;
	.reg .b64 	%rd<9>;

	ld.param.u64 	%rd2, [_Z19final_reduce_kernelPKfPfm_param_0];
	ld.param.u64 	%rd3, [_Z19final_reduce_kernelPKfPfm_param_1];
	ld.param.u64 	%rd4, [_Z19final_reduce_kernelPKfPfm_param_2];
	mov.u32 	%r5, %tid.x;
	cvt.u64.u32 	%rd1, %r5;
	setp.le.u64 	%p1, %rd4, %rd1;
	shl.b32 	%r6, %r5, 2;
	mov.u32 	%r7, sdata;
	add.s32 	%r1, %r7, %r6;
	@%p1 bra 	$L__BB1_2;
	cvta.to.global.u64 	%rd5, %rd2;
	shl.b64 	%rd6, %rd1, 2;
	add.s64 	%rd7, %rd5, %rd6;
	ld.global.f32 	%f1, [%rd7];
	st.shared.f32 	[%r1], %f1;
	bra.uni 	$L__BB1_3;
$L__BB1_2:
	mov.b32 	%r8, 0;
	st.shared.u32 	[%r1], %r8;
$L__BB1_3:
	bar.sync 	0;
	mov.u32 	%r13, %ntid.x;
	setp.lt.u32 	%p2, %r13, 2;
	@%p2 bra 	$L__BB1_8;
	cvt.u32.u64 	%r9, %rd1;
$L__BB1_5:
	shr.u32 	%r4, %r13, 1;
	setp.ge.u32 	%p3, %r9, %r4;
	@%p3 bra 	$L__BB1_7;
	shl.b32 	%r10, %r4, 2;
	add.s32 	%r11, %r1, %r10;
	ld.shared.f32 	%f2, [%r11];
	ld.shared.f32 	%f3, [%r1];
	add.f32 	%f4, %f2, %f3;
	st.shared.f32 	[%r1], %f4;
$L__BB1_7:
	bar.sync 	0;
	setp.gt.u32 	%p4, %r13, 3;
	mov.u32 	%r13, %r4;
	@%p4 bra 	$L__BB1_5;
$L__BB1_8:
	cvt.u32.u64 	%r12, %rd1;
	setp.ne.s32 	%p5, %r12, 0;
	@%p5 bra 	$L__BB1_10;
	ld.shared.f32 	%f5, [sdata];
	cvta.to.global.u64 	%rd8, %rd3;
	st.global.f32 	[%rd8], %f5;
$L__BB1_10:
	ret;

}


// ===== COMPILED SASS (sm_100) =====

	.target	sm_100

	.elftype	@"ET_EXEC"


//--------------------- .note.nv.tkinfo           --------------------------
	.section	.note.nv.tkinfo,"",@"SHT_NOTE"
	.sectionflags	@"SHF_NOTE_NV_TKINFO"
	.tkinfo
        /*0018*/ 	.word	0x00000002
        /*0030*/ 	.string	""
        /*0030*/ 	.string	"ptxas"
        /*0030*/ 	.string	"Cuda compilation tools, release 13.0, V13.0.88"
        /*0030*/ 	.string	"Build cuda_13.0.r13.0/compiler.36424714_0"
        /*0030*/ 	.string	"-arch sm_100 -m 64 "



//--------------------- .note.nv.cuinfo           --------------------------
	.section	.note.nv.cuinfo,"",@"SHT_NOTE"
	.sectionflags	@"SHF_NOTE_NV_CUINFO"
        /*0018*/ 	.short	0x0002
        /*001a*/ 	.short	0x0064
        /*001c*/ 	.short	0x0082
	.zero		2


//--------------------- .nv.info                  --------------------------
	.section	.nv.info,"",@"SHT_CUDA_INFO"
	.align	4


	//----- nvinfo : EIATTR_REGCOUNT
	.align		4
        /*0000*/ 	.byte	0x04, 0x2f
        /*0002*/ 	.short	(.L_1 - .L_0)
	.align		4
.L_0:
        /*0004*/ 	.word	index@(_Z13reduce_kernelPKfPfm)
        /*0008*/ 	.word	0x00000010


	//----- nvinfo : EIATTR_FRAME_SIZE
	.align		4
.L_1:
        /*000c*/ 	.byte	0x04, 0x11
        /*000e*/ 	.short	(.L_3 - .L_2)
	.align		4
.L_2:
        /*0010*/ 	.word	index@(_Z13reduce_kernelPKfPfm)
        /*0014*/ 	.word	0x00000000


	//----- nvinfo : EIATTR_REGCOUNT
	.align		4
.L_3:
        /*0018*/ 	.byte	0x04, 0x2f
        /*001a*/ 	.short	(.L_5 - .L_4)
	.align		4
.L_4:
        /*001c*/ 	.word	index@(_Z19final_reduce_kernelPKfPfm)
        /*0020*/ 	.word	0x0000000a


	//----- nvinfo : EIATTR_FRAME_SIZE
	.align		4
.L_5:
        /*0024*/ 	.byte	0x04, 0x11
        /*0026*/ 	.short	(.L_7 - .L_6)
	.align		4
.L_6:
        /*0028*/ 	.word	index@(_Z19final_reduce_kernelPKfPfm)
        /*002c*/ 	.word	0x00000000


	//----- nvinfo : EIATTR_MIN_STACK_SIZE
	.align		4
.L_7:
        /*0030*/ 	.byte	0x04, 0x12
        /*0032*/ 	.short	(.L_9 - .L_8)
	.align		4
.L_8:
        /*0034*/ 	.word	index@(_Z19final_reduce_kernelPKfPfm)
        /*0038*/ 	.word	0x00000000


	//----- nvinfo : EIATTR_MIN_STACK_SIZE
	.align		4
.L_9:
        /*003c*/ 	.byte	0x04, 0x12
        /*003e*/ 	.short	(.L_11 - .L_10)
	.align		4
.L_10:
        /*0040*/ 	.word	index@(_Z13reduce_kernelPKfPfm)
        /*0044*/ 	.word	0x00000000
.L_11:


//--------------------- .nv.compat                --------------------------
	.section	.nv.compat,"",@"SHT_CUDA_COMPAT_INFO"
	.align	4
        /*0000*/ 	.byte	0x02, 0x09, 0x00, 0x00, 0x02, 0x02, 0x01, 0x00, 0x02, 0x05, 0x05, 0x00, 0x03, 0x07, 0x01, 0x01
        /*0010*/ 	.byte	0x02, 0x03, 0x00, 0x00, 0x02, 0x06, 0x01, 0x00, 0x04, 0x0b, 0x08, 0x00, 0x09, 0x00, 0x00, 0x00
        /*0020*/ 	.byte	0x00, 0x00, 0x00, 0x00


//--------------------- .nv.info._Z19final_reduce_kernelPKfPfm --------------------------
	.section	.nv.info._Z19final_reduce_kernelPKfPfm,"",@"SHT_CUDA_INFO"
	.sectionflags	@""
	.align	4


	//----- nvinfo : EIATTR_CUDA_API_VERSION
	.align		4
        /*0000*/ 	.byte	0x04, 0x37
        /*0002*/ 	.short	(.L_13 - .L_12)
.L_12:
        /*0004*/ 	.word	0x00000082


	//----- nvinfo : EIATTR_KPARAM_INFO
	.align		4
.L_13:
        /*0008*/ 	.byte	0x04, 0x17
        /*000a*/ 	.short	(.L_15 - .L_14)
.L_14:
        /*000c*/ 	.word	0x00000000
        /*0010*/ 	.short	0x0002
        /*0012*/ 	.short	0x0010
        /*0014*/ 	.byte	0x00, 0xf0, 0x21, 0x00


	//----- nvinfo : EIATTR_KPARAM_INFO
	.align		4
.L_15:
        /*0018*/ 	.byte	0x04, 0x17
        /*001a*/ 	.short	(.L_17 - .L_16)
.L_16:
        /*001c*/ 	.word	0x00000000
        /*0020*/ 	.short	0x0001
        /*0022*/ 	.short	0x0008
        /*0024*/ 	.byte	0x00, 0xf5, 0x21, 0x00


	//----- nvinfo : EIATTR_KPARAM_INFO
	.align		4
.L_17:
        /*0028*/ 	.byte	0x04, 0x17
        /*002a*/ 	.short	(.L_19 - .L_18)
.L_18:
        /*002c*/ 	.word	0x00000000
        /*0030*/ 	.short	0x0000
        /*0032*/ 	.short	0x0000
        /*0034*/ 	.byte	0x00, 0xf5, 0x21, 0x00


	//----- nvinfo : EIATTR_SPARSE_MMA_MASK
	.align		4
.L_19:
        /*0038*/ 	.byte	0x03, 0x50
        /*003a*/ 	.short	0x0000


	//----- nvinfo : EIATTR_MAXREG_COUNT
	.align		4
        /*003c*/ 	.byte	0x03, 0x1b
        /*003e*/ 	.short	0x00ff


	//----- nvinfo : EIATTR_NUM_BARRIERS
	.align		4
        /*0040*/ 	.byte	0x02, 0x4c
        /*0042*/ 	.byte	0x01
	.zero		1


	//----- nvinfo : EIATTR_MERCURY_ISA_VERSION
	.align		4
        /*0044*/ 	.byte	0x03, 0x5f
        /*0046*/ 	.short	0x0101


	//----- nvinfo : EIATTR_VRC_CTA_INIT_COUNT
	.align		4
        /*0048*/ 	.byte	0x02, 0x4a
	.zero		1
	.zero		1


	//----- nvinfo : EIATTR_EXIT_INSTR_OFFSETS
	.align		4
        /*004c*/ 	.byte	0x04, 0x1c
        /*004e*/ 	.short	(.L_21 - .L_20)


	//   ....[0]....
.L_20:
        /*0050*/ 	.word	0x00000210


	//   ....[1]....
        /*0054*/ 	.word	0x00000280


	//----- nvinfo : EIATTR_CBANK_PARAM_SIZE
	.align		4
.L_21:
        /*0058*/ 	.byte	0x03, 0x19
        /*005a*/ 	.short	0x0018


	//----- nvinfo : EIATTR_PARAM_CBANK
	.align		4
        /*005c*/ 	.byte	0x04, 0x0a
        /*005e*/ 	.short	(.L_23 - .L_22)
	.align		4
.L_22:
        /*0060*/ 	.word	index@(.nv.constant0._Z19final_reduce_kernelPKfPfm)
        /*0064*/ 	.short	0x0380
        /*0066*/ 	.short	0x0018


	//----- nvinfo : EIATTR_SW_WAR
	.align		4
.L_23:
        /*0068*/ 	.byte	0x04, 0x36
        /*006a*/ 	.short	(.L_25 - .L_24)
.L_24:
        /*006c*/ 	.word	0x00000008
.L_25:


//--------------------- .nv.info._Z13reduce_kernelPKfPfm --------------------------
	.section	.nv.info._Z13reduce_kernelPKfPfm,"",@"SHT_CUDA_INFO"
	.sectionflags	@""
	.align	4


	//----- nvinfo : EIATTR_CUDA_API_VERSION
	.align		4
        /*0000*/ 	.byte	0x04, 0x37
        /*0002*/ 	.short	(.L_27 - .L_26)
.L_26:
        /*0004*/ 	.word	0x00000082


	//----- nvinfo : EIATTR_KPARAM_INFO
	.align		4
.L_27:
        /*0008*/ 	.byte	0x04, 0x17
        /*000a*/ 	.short	(.L_29 - .L_28)
.L_28:
        /*000c*/ 	.word	0x00000000
        /*0010*/ 	.short	0x0002
        /*0012*/ 	.short	0x0010
        /*0014*/ 	.byte	0x00, 0xf0, 0x21, 0x00


	//----- nvinfo : EIATTR_KPARAM_INFO
	.align		4
.L_29:
        /*0018*/ 	.byte	0x04, 0x17
        /*001a*/ 	.short	(.L_31 - .L_30)
.L_30:
        /*001c*/ 	.word	0x00000000
        /*0020*/ 	.short	0x0001
        /*0022*/ 	.short	0x0008
        /*0024*/ 	.byte	0x00, 0xf5, 0x21, 0x00


	//----- nvinfo : EIATTR_KPARAM_INFO
	.align		4
.L_31:
        /*0028*/ 	.byte	0x04, 0x17
        /*002a*/ 	.short	(.L_33 - .L_32)
.L_32:
        /*002c*/ 	.word	0x00000000
        /*0030*/ 	.short	0x0000
        /*0032*/ 	.short	0x0000
        /*0034*/ 	.byte	0x00, 0xf5, 0x21, 0x00


	//----- nvinfo : EIATTR_SPARSE_MMA_MASK
	.align		4
.L_33:
        /*0038*/ 	.byte	0x03, 0x50
        /*003a*/ 	.short	0x0000


	//----- nvinfo : EIATTR_MAXREG_COUNT
	.align		4
        /*003c*/ 	.byte	0x03, 0x1b
        /*003e*/ 	.short	0x00ff


	//----- nvinfo : EIATTR_NUM_BARRIERS
	.align		4
        /*0040*/ 	.byte	0x02, 0x4c
        /*0042*/ 	.byte	0x01
	.zero		1


	//----- nvinfo : EIATTR_MERCURY_ISA_VERSION
	.align		4
        /*0044*/ 	.byte	0x03, 0x5f
        /*0046*/ 	.short	0x0101


	//----- nvinfo : EIATTR_VRC_CTA_INIT_COUNT
	.align		4
        /*0048*/ 	.byte	0x02, 0x4a
	.zero		1
	.zero		1


	//----- nvinfo : EIATTR_EXIT_INSTR_OFFSETS
	.align		4
        /*004c*/ 	.byte	0x04, 0x1c
        /*004e*/ 	.short	(.L_35 - .L_34)


	//   ....[0]....
.L_34:
        /*0050*/ 	.word	0x000002d0


	//   ....[1]....
        /*0054*/ 	.word	0x00000350


	//----- nvinfo : EIATTR_CBANK_PARAM_SIZE
	.align		4
.L_35:
        /*0058*/ 	.byte	0x03, 0x19
        /*005a*/ 	.short	0x0018


	//----- nvinfo : EIATTR_PARAM_CBANK
	.align		4
        /*005c*/ 	.byte	0x04, 0x0a
        /*005e*/ 	.short	(.L_37 - .L_36)
	.align		4
.L_36:
        /*0060*/ 	.word	index@(.nv.constant0._Z13reduce_kernelPKfPfm)
        /*0064*/ 	.short	0x0380
        /*0066*/ 	.short	0x0018


	//----- nvinfo : EIATTR_SW_WAR
	.align		4
.L_37:
        /*0068*/ 	.byte	0x04, 0x36
        /*006a*/ 	.short	(.L_39 - .L_38)
.L_38:
        /*006c*/ 	.word	0x00000008
.L_39:


//--------------------- .nv.callgraph             --------------------------
	.section	.nv.callgraph,"",@"SHT_CUDA_CALLGRAPH"
	.align	4
	.sectionentsize	8
	.align		4
        /*0000*/ 	.word	0x00000000
	.align		4
        /*0004*/ 	.word	0xffffffff
	.align		4
        /*0008*/ 	.word	0x00000000
	.align		4
        /*000c*/ 	.word	0xfffffffe
	.align		4
        /*0010*/ 	.word	0x00000000
	.align		4
        /*0014*/ 	.word	0xfffffffd
	.align		4
        /*0018*/ 	.word	0x00000000
	.align		4
        /*001c*/ 	.word	0xfffffffc


//--------------------- .text._Z19final_reduce_kernelPKfPfm --------------------------
	.section	.text._Z19final_reduce_kernelPKfPfm,"ax",@progbits
	.align	128
        .global         _Z19final_reduce_kernelPKfPfm
        .type           _Z19final_reduce_kernelPKfPfm,@function
        .size           _Z19final_reduce_kernelPKfPfm,(.L_x_6 - _Z19final_reduce_kernelPKfPfm)
        .other          _Z19final_reduce_kernelPKfPfm,@"STO_CUDA_ENTRY STV_DEFAULT"
_Z19final_reduce_kernelPKfPfm:
.text._Z19final_reduce_kernelPKfPfm:
[----:B------:R-:W-:Y:S01]  /*0000*/  LDC R1, c[0x0][0x37c] ;  /* 0x0000df00ff017b82 */ /* 0x000fe20000000800 */
[----:B------:R-:W0:Y:S01]  /*0010*/  S2R R6, SR_TID.X ;  /* 0x0000000000067919 */ /* 0x000e220000002100 */
[----:B------:R-:W0:Y:S01]  /*0020*/  LDCU.64 UR4, c[0x0][0x390] ;  /* 0x00007200ff0477ac */ /* 0x000e220008000a00 */
[----:B------:R-:W1:Y:S01]  /*0030*/  LDCU.64 UR6, c[0x0][0x358] ;  /* 0x00006b00ff0677ac */ /* 0x000e620008000a00 */
[----:B0-----:R-:W-:-:S04]  /*0040*/  ISETP.GE.U32.AND P0, PT, R6, UR4, PT ;  /* 0x0000000406007c0c */ /* 0x001fc8000bf06070 */
[----:B------:R-:W-:-:S13]  /*0050*/  ISETP.GE.U32.AND.EX P0, PT, RZ, UR5, PT, P0 ;  /* 0x00000005ff007c0c */ /* 0x000fda000bf06100 */
[----:B------:R-:W0:Y:S02]  /*0060*/  @!P0 LDC.64 R2, c[0x0][0x380] ;  /* 0x0000e000ff028b82 */ /* 0x000e240000000a00 */
[----:B0-----:R-:W-:-:S04]  /*0070*/  @!P0 LEA R2, P1, R6, R2, 0x2 ;  /* 0x0000000206028211 */ /* 0x001fc800078210ff */
[----:B------:R-:W-:-:S06]  /*0080*/  @!P0 LEA.HI.X R3, R6, R3, RZ, 0x2, P1 ;  /* 0x0000000306038211 */ /* 0x000fcc00008f14ff */
[----:B-1----:R-:W2:Y:S01]  /*0090*/  @!P0 LDG.E R3, desc[UR6][R2.64] ;  /* 0x0000000602038981 */ /* 0x002ea2000c1e1900 */
[----:B------:R-:W0:Y:S01]  /*00a0*/  S2UR UR5, SR_CgaCtaId ;  /* 0x00000000000579c3 */ /* 0x000e220000008800 */
[----:B------:R-:W-:Y:S01]  /*00b0*/  UMOV UR4, 0x400 ;  /* 0x0000040000047882 */ /* 0x000fe20000000000 */
[----:B------:R-:W1:Y:S01]  /*00c0*/  LDCU UR8, c[0x0][0x360] ;  /* 0x00006c00ff0877ac */ /* 0x000e620008000800 */
[----:B------:R-:W-:Y:S01]  /*00d0*/  ISETP.NE.AND P1, PT, R6, RZ, PT ;  /* 0x000000ff0600720c */ /* 0x000fe20003f25270 */
[----:B-1----:R-:W-:Y:S02]  /*00e0*/  UISETP.GE.U32.AND UP0, UPT, UR8, 0x2, UPT ;  /* 0x000000020800788c */ /* 0x002fe4000bf06070 */
[----:B0-----:R-:W-:-:S06]  /*00f0*/  ULEA UR4, UR5, UR4, 0x18 ;  /* 0x0000000405047291 */ /* 0x001fcc000f8ec0ff */
[----:B------:R-:W-:-:S05]  /*0100*/  LEA R0, R6, UR4, 0x2 ;  /* 0x0000000406007c11 */ /* 0x000fca000f8e10ff */
[----:B--2---:R0:W-:Y:S04]  /*0110*/  @!P0 STS [R0], R3 ;  /* 0x0000000300008388 */ /* 0x0041e80000000800 */
[----:B------:R0:W-:Y:S01]  /*0120*/  @P0 STS [R0], RZ ;  /* 0x000000ff00000388 */ /* 0x0001e20000000800 */
[----:B------:R-:W-:Y:S06]  /*0130*/  BAR.SYNC.DEFER_BLOCKING 0x0 ;  /* 0x0000000000007b1d */ /* 0x000fec0000010000 */
[----:B------:R-:W-:Y:S05]  /*0140*/  BRA.U !UP0, `(.L_x_0) ;  /* 0x0000000108307547 */ /* 0x000fea000b800000 */
[----:B------:R-:W-:-:S07]  /*0150*/  IMAD.U32 R2, RZ, RZ, UR8 ;  /* 0x00000008ff027e24 */ /* 0x000fce000f8e00ff */
.L_x_1:
[----:B------:R-:W-:-:S04]  /*0160*/  SHF.R.U32.HI R7, RZ, 0x1, R2 ;  /* 0x00000001ff077819 */ /* 0x000fc80000011602 */
[----:B------:R-:W-:-:S13]  /*0170*/  ISETP.GE.U32.AND P0, PT, R6, R7, PT ;  /* 0x000000070600720c */ /* 0x000fda0003f06070 */
[----:B0-----:R-:W-:Y:S01]  /*0180*/  @!P0 IMAD R3, R7, 0x4, R0 ;  /* 0x0000000407038824 */ /* 0x001fe200078e0200 */
[----:B------:R-:W-:Y:S05]  /*0190*/  @!P0 LDS R4, [R0] ;  /* 0x0000000000048984 */ /* 0x000fea0000000800 */
[----:B------:R-:W0:Y:S02]  /*01a0*/  @!P0 LDS R3, [R3] ;  /* 0x0000000003038984 */ /* 0x000e240000000800 */
[----:B0-----:R-:W-:-:S05]  /*01b0*/  @!P0 FADD R5, R3, R4 ;  /* 0x0000000403058221 */ /* 0x001fca0000000000 */
[----:B------:R1:W-:Y:S01]  /*01c0*/  @!P0 STS [R0], R5 ;  /* 0x0000000500008388 */ /* 0x0003e20000000800 */
[----:B------:R-:W-:Y:S01]  /*01d0*/  BAR.SYNC.DEFER_BLOCKING 0x0 ;  /* 0x0000000000007b1d */ /* 0x000fe20000010000 */
[----:B------:R-:W-:Y:S01]  /*01e0*/  ISETP.GT.U32.AND P0, PT, R2, 0x3, PT ;  /* 0x000000030200780c */ /* 0x000fe20003f04070 */
[----:B------:R-:W-:-:S12]  /*01f0*/  IMAD.MOV.U32 R2, RZ, RZ, R7 ;  /* 0x000000ffff027224 */ /* 0x000fd800078e0007 */
[----:B-1----:R-:W-:Y:S05]  /*0200*/  @P0 BRA `(.L_x_1) ;  /* 0xfffffffc00d40947 */ /* 0x002fea000383ffff */
.L_x_0:
[----:B------:R-:W-:Y:S05]  /*0210*/  @P1 EXIT ;  /* 0x000000000000194d */ /* 0x000fea0003800000 */
[----:B------:R-:W1:Y:S01]  /*0220*/  S2UR UR5, SR_CgaCtaId ;  /* 0x00000000000579c3 */ /* 0x000e620000008800 */
[----:B------:R-:W-:-:S07]  /*0230*/  UMOV UR4, 0x400 ;  /* 0x0000040000047882 */ /* 0x000fce0000000000 */
[----:B0-----:R-:W0:Y:S01]  /*0240*/  LDC.64 R2, c[0x0][0x388] ;  /* 0x0000e200ff027b82 */ /* 0x001e220000000a00 */
[----:B-1----:R-:W-:-:S09]  /*0250*/  ULEA UR4, UR5, UR4, 0x18 ;  /* 0x0000000405047291 */ /* 0x002fd2000f8ec0ff */
[----:B------:R-:W0:Y:S04]  /*0260*/  LDS R5, [UR4] ;  /* 0x00000004ff057984 */ /* 0x000e280008000800 */
[----:B0-----:R-:W-:Y:S01]  /*0270*/  STG.E desc[UR6][R2.64], R5 ;  /* 0x0000000502007986 */ /* 0x001fe2000c101906 */
[----:B------:R-:W-:Y:S05]  /*0280*/  EXIT ;  /* 0x000000000000794d */ /* 0x000fea0003800000 */
.L_x_2:
[----:B------:R-:W-:-:S00]  /*0290*/  BRA `(.L_x_2) ;  /* 0xfffffffc00fc7947 */ /* 0x000fc0000383ffff */
[----:B------:R-:W-:-:S00]  /*02a0*/  NOP ;  /* 0x0000000000007918 */ /* 0x000fc00000000000 */
        /* <DEDUP_REMOVED lines=13> */
.L_x_6:


//--------------------- .text._Z13reduce_kernelPKfPfm --------------------------
	.section	.text._Z13reduce_kernelPKfPfm,"ax",@progbits
	.align	128
        .global         _Z13reduce_kernelPKfPfm
        .type           _Z13reduce_kernelPKfPfm,@function
        .size           _Z13reduce_kernelPKfPfm,(.L_x_7 - _Z13reduce_kernelPKfPfm)
        .other          _Z13reduce_kernelPKfPfm,@"STO_CUDA_ENTRY STV_DEFAULT"
_Z13reduce_kernelPKfPfm:
.text._Z13reduce_kernelPKfPfm:
[----:B------:R-:W-:Y:S01]  /*0000*/  LDC R1, c[0x0][0x37c] ;  /* 0x0000df00ff017b82 */ /* 0x000fe20000000800 */
[----:B------:R-:W0:Y:S01]  /*0010*/  S2R R13, SR_CTAID.X ;  /* 0x00000000000d7919 */ /* 0x000e220000002500 */
[----:B------:R-:W1:Y:S01]  /*0020*/  LDCU UR4, c[0x0][0x360] ;  /* 0x00006c00ff0477ac */ /* 0x000e620008000800 */
[----:B------:R-:W2:Y:S01]  /*0030*/  S2R R11, SR_TID.X ;  /* 0x00000000000b7919 */ /* 0x000ea20000002100 */
[----:B------:R-:W3:Y:S01]  /*0040*/  LDCU.64 UR6, c[0x0][0x390] ;  /* 0x00007200ff0677ac */ /* 0x000ee20008000a00 */
[----:B-1----:R-:W-:Y:S02]  /*0050*/  IMAD.U32 R7, RZ, RZ, UR4 ;  /* 0x00000004ff077e24 */ /* 0x002fe4000f8e00ff */
[----:B0-----:R-:W-:-:S04]  /*0060*/  IMAD R0, R13, UR4, RZ ;  /* 0x000000040d007c24 */ /* 0x001fc8000f8e02ff */
[----:B--2---:R-:W-:-:S04]  /*0070*/  IMAD R0, R0, 0x2, R11 ;  /* 0x0000000200007824 */ /* 0x004fc800078e020b */
[C---:B------:R-:W-:Y:S01]  /*0080*/  IMAD.IADD R5, R0.reuse, 0x1, R7 ;  /* 0x0000000100057824 */ /* 0x040fe200078e0207 */
[----:B---3--:R-:W-:-:S04]  /*0090*/  ISETP.GE.U32.AND P1, PT, R0, UR6, PT ;  /* 0x0000000600007c0c */ /* 0x008fc8000bf26070 */
[----:B------:R-:W-:Y:S02]  /*00a0*/  ISETP.GE.U32.AND.EX P1, PT, RZ, UR7, PT, P1 ;  /* 0x00000007ff007c0c */ /* 0x000fe4000bf26110 */
[----:B------:R-:W-:-:S04]  /*00b0*/  ISETP.GE.U32.AND P0, PT, R5, UR6, PT ;  /* 0x0000000605007c0c */ /* 0x000fc8000bf06070 */
[----:B------:R-:W-:Y:S01]  /*00c0*/  ISETP.GE.U32.AND.EX P0, PT, RZ, UR7, PT, P0 ;  /* 0x00000007ff007c0c */ /* 0x000fe2000bf06100 */
[----:B------:R-:W0:Y:S06]  /*00d0*/  LDCU.64 UR6, c[0x0][0x358] ;  /* 0x00006b00ff0677ac */ /* 0x000e2c0008000a00 */
[----:B------:R-:W1:Y:S08]  /*00e0*/  @!P1 LDC.64 R2, c[0x0][0x380] ;  /* 0x0000e000ff029b82 */ /* 0x000e700000000a00 */
[----:B------:R-:W2:Y:S01]  /*00f0*/  @!P0 LDC.64 R8, c[0x0][0x380] ;  /* 0x0000e000ff088b82 */ /* 0x000ea20000000a00 */
[----:B-1----:R-:W-:-:S04]  /*0100*/  @!P1 LEA R2, P2, R0, R2, 0x2 ;  /* 0x0000000200029211 */ /* 0x002fc800078410ff */
[----:B------:R-:W-:Y:S02]  /*0110*/  @!P1 LEA.HI.X R3, R0, R3, RZ, 0x2, P2 ;  /* 0x0000000300039211 */ /* 0x000fe400010f14ff */
[----:B--2---:R-:W-:-:S03]  /*0120*/  @!P0 LEA R4, P2, R5, R8, 0x2 ;  /* 0x0000000805048211 */ /* 0x004fc600078410ff */
[----:B0-----:R-:W2:Y:S01]  /*0130*/  @!P1 LDG.E R2, desc[UR6][R2.64] ;  /* 0x0000000602029981 */ /* 0x001ea2000c1e1900 */
[----:B------:R-:W-:-:S06]  /*0140*/  @!P0 LEA.HI.X R5, R5, R9, RZ, 0x2, P2 ;  /* 0x0000000905058211 */ /* 0x000fcc00010f14ff */
[----:B------:R-:W3:Y:S01]  /*0150*/  @!P0 LDG.E R5, desc[UR6][R4.64] ;  /* 0x0000000604058981 */ /* 0x000ee2000c1e1900 */
[----:B------:R-:W0:Y:S01]  /*0160*/  S2UR UR5, SR_CgaCtaId ;  /* 0x00000000000579c3 */ /* 0x000e220000008800 */
[----:B------:R-:W-:Y:S01]  /*0170*/  IMAD.MOV.U32 R0, RZ, RZ, RZ ;  /* 0x000000ffff007224 */ /* 0x000fe200078e00ff */
[----:B------:R-:W-:Y:S02]  /*0180*/  UMOV UR4, 0x400 ;  /* 0x0000040000047882 */ /* 0x000fe40000000000 */
[----:B0-----:R-:W-:-:S06]  /*0190*/  ULEA UR4, UR5, UR4, 0x18 ;  /* 0x0000000405047291 */ /* 0x001fcc000f8ec0ff */
[----:B------:R-:W-:Y:S01]  /*01a0*/  LEA R9, R11, UR4, 0x2 ;  /* 0x000000040b097c11 */ /* 0x000fe2000f8e10ff */
[----:B--2---:R-:W-:Y:S01]  /*01b0*/  @!P1 FADD R0, RZ, R2 ;  /* 0x00000002ff009221 */ /* 0x004fe20000000000 */
[----:B------:R-:W-:-:S03]  /*01c0*/  ISETP.GE.U32.AND P1, PT, R7, 0x2, PT ;  /* 0x000000020700780c */ /* 0x000fc60003f26070 */
[----:B---3--:R-:W-:Y:S01]  /*01d0*/  @!P0 FADD R0, R0, R5 ;  /* 0x0000000500008221 */ /* 0x008fe20000000000 */
[----:B------:R-:W-:-:S04]  /*01e0*/  ISETP.NE.AND P0, PT, R11, RZ, PT ;  /* 0x000000ff0b00720c */ /* 0x000fc80003f05270 */
[----:B------:R0:W-:Y:S01]  /*01f0*/  STS [R9], R0 ;  /* 0x0000000009007388 */ /* 0x0001e20000000800 */
[----:B------:R-:W-:Y:S06]  /*0200*/  BAR.SYNC.DEFER_BLOCKING 0x0 ;  /* 0x0000000000007b1d */ /* 0x000fec0000010000 */
[----:B------:R-:W-:Y:S05]  /*0210*/  @!P1 BRA `(.L_x_3) ;  /* 0x00000000002c9947 */ /* 0x000fea0003800000 */
.L_x_4:
        /* <DEDUP_REMOVED lines=11> */
.L_x_3:
[----:B------:R-:W-:Y:S05]  /*02d0*/  @P0 EXIT ;  /* 0x000000000000094d */ /* 0x000fea0003800000 */
[----:B------:R-:W1:Y:S01]  /*02e0*/  S2UR UR5, SR_CgaCtaId ;  /* 0x00000000000579c3 */ /* 0x000e620000008800 */
[----:B------:R-:W-:-:S07]  /*02f0*/  UMOV UR4, 0x400 ;  /* 0x0000040000047882 */ /* 0x000fce0000000000 */
[----:B------:R-:W2:Y:S01]  /*0300*/  LDC.64 R2, c[0x0][0x388] ;  /* 0x0000e200ff027b82 */ /* 0x000ea20000000a00 */
[----:B-1----:R-:W-:Y:S01]  /*0310*/  ULEA UR4, UR5, UR4, 0x18 ;  /* 0x0000000405047291 */ /* 0x002fe2000f8ec0ff */
[----:B--2---:R-:W-:-:S08]  /*0320*/  IMAD.WIDE.U32 R2, R13, 0x4, R2 ;  /* 0x000000040d027825 */ /* 0x004fd000078e0002 */
[----:B------:R-:W1:Y:S04]  /*0330*/  LDS R5, [UR4] ;  /* 0x00000004ff057984 */ /* 0x000e680008000800 */
[----:B-1----:R-:W-:Y:S01]  /*0340*/  STG.E desc[UR6][R2.64], R5 ;  /* 0x0000000502007986 */ /* 0x002fe2000c101906 */
[----:B------:R-:W-:Y:S05]  /*0350*/  EXIT ;  /* 0x000000000000794d */ /* 0x000fea0003800000 */
.L_x_5:
        /* <DEDUP_REMOVED lines=10> */
.L_x_7:


//--------------------- .nv.shared._Z19final_reduce_kernelPKfPfm --------------------------
	.section	.nv.shared._Z19final_reduce_kernelPKfPfm,"aw",@nobits
	.sectionflags	@""
	.align	16
	.zero		1024


//--------------------- .nv.shared.reserved.0     --------------------------
	.section	.nv.shared.reserved.0,"aw",@nobits
	.weak		__nv_reservedSMEM_offset_0_alias
	.size		__nv_reservedSMEM_offset_0_alias, 0, 64
	.other		__nv_reservedSMEM_offset_0_alias,@"STO_CUDA_RESERVED_SHARED STV_DEFAULT"
__nv_reservedSMEM_offset_0_alias:
	.zero		0
	.zero		64


//--------------------- .nv.shared._Z13reduce_kernelPKfPfm --------------------------
	.section	.nv.shared._Z13reduce_kernelPKfPfm,"aw",@nobits
	.sectionflags	@""
	.align	16
	.zero		1024


//--------------------- .nv.constant0._Z19final_reduce_kernelPKfPfm --------------------------
	.section	.nv.constant0._Z19final_reduce_kernelPKfPfm,"a",@progbits
	.sectionflags	@""
	.align	4
.nv.constant0._Z19final_reduce_kernelPKfPfm:
	.zero		920


//--------------------- .nv.constant0._Z13reduce_kernelPKfPfm --------------------------
	.section	.nv.constant0._Z13reduce_kernelPKfPfm,"a",@progbits
	.sectionflags	@""
	.align	4
.nv.constant0._Z13reduce_kernelPKfPfm:
	.zero		920


//--------------------- SYMBOLS --------------------------

	.type		.nv.reservedSmem.offset0,@object
	.size		.nv.reservedSmem.offset0,0x4
	.type		.nv.reservedSmem.cap,@object
	.size		.nv.reservedSmem.cap,0x4
